//
// Generated by NVIDIA NVVM Compiler
//
// Compiler Build ID: CL-36424714
// Cuda compilation tools, release 13.0, V13.0.88
// Based on NVVM 20.0.0
//

.version 9.0
.target sm_100
.address_size 64

	// .globl	_Z4mmuliiiPKiS0_Pi

.visible .entry _Z4mmuliiiPKiS0_Pi(
	.param .u32 _Z4mmuliiiPKiS0_Pi_param_0,
	.param .u32 _Z4mmuliiiPKiS0_Pi_param_1,
	.param .u32 _Z4mmuliiiPKiS0_Pi_param_2,
	.param .u64 .ptr .align 1 _Z4mmuliiiPKiS0_Pi_param_3,
	.param .u64 .ptr .align 1 _Z4mmuliiiPKiS0_Pi_param_4,
	.param .u64 .ptr .align 1 _Z4mmuliiiPKiS0_Pi_param_5
)
{
	.reg .pred 	%p<14>;
	.reg .b32 	%r<95>;
	.reg .b64 	%rd<53>;

	ld.param.u32 	%r28, [_Z4mmuliiiPKiS0_Pi_param_0];
	ld.param.u32 	%r26, [_Z4mmuliiiPKiS0_Pi_param_1];
	ld.param.u32 	%r27, [_Z4mmuliiiPKiS0_Pi_param_2];
	ld.param.u64 	%rd8, [_Z4mmuliiiPKiS0_Pi_param_3];
	ld.param.u64 	%rd9, [_Z4mmuliiiPKiS0_Pi_param_4];
	ld.param.u64 	%rd7, [_Z4mmuliiiPKiS0_Pi_param_5];
	cvta.to.global.u64 	%rd1, %rd9;
	cvta.to.global.u64 	%rd2, %rd8;
	mov.u32 	%r29, %ctaid.x;
	mov.u32 	%r30, %ntid.x;
	mov.u32 	%r31, %tid.x;
	mad.lo.s32 	%r1, %r29, %r30, %r31;
	mov.u32 	%r32, %ctaid.y;
	mov.u32 	%r33, %ntid.y;
	mov.u32 	%r34, %tid.y;
	mad.lo.s32 	%r2, %r32, %r33, %r34;
	setp.ge.s32 	%p1, %r2, %r28;
	setp.ge.s32 	%p2, %r1, %r26;
	or.pred  	%p3, %p1, %p2;
	setp.lt.s32 	%p4, %r27, 1;
	or.pred  	%p5, %p3, %p4;
	@%p5 bra 	$L__BB0_12;
	cvta.to.global.u64 	%rd10, %rd7;
	mul.lo.s32 	%r3, %r27, %r2;
	mad.lo.s32 	%r36, %r26, %r2, %r1;
	mul.wide.s32 	%rd11, %r36, 4;
	add.s64 	%rd3, %rd10, %rd11;
	ld.global.u32 	%r89, [%rd3];
	and.b32  	%r5, %r27, 7;
	setp.lt.u32 	%p6, %r27, 8;
	mov.b32 	%r92, 0;
	@%p6 bra 	$L__BB0_4;
	and.b32  	%r92, %r27, 2147483640;
	neg.s32 	%r87, %r92;
	shl.b32 	%r8, %r26, 3;
	mul.wide.u32 	%rd12, %r3, 4;
	add.s64 	%rd13, %rd12, %rd2;
	add.s64 	%rd52, %rd13, 16;
	mul.wide.s32 	%rd16, %r26, 4;
	mov.u32 	%r86, %r1;
$L__BB0_3:
	.pragma "nounroll";
	ld.global.u32 	%r37, [%rd52+-16];
	mul.wide.s32 	%rd14, %r86, 4;
	add.s64 	%rd15, %rd1, %rd14;
	ld.global.u32 	%r38, [%rd15];
	mad.lo.s32 	%r39, %r38, %r37, %r89;
	st.global.u32 	[%rd3], %r39;
	ld.global.u32 	%r40, [%rd52+-12];
	add.s64 	%rd17, %rd15, %rd16;
	ld.global.u32 	%r41, [%rd17];
	mad.lo.s32 	%r42, %r41, %r40, %r39;
	st.global.u32 	[%rd3], %r42;
	ld.global.u32 	%r43, [%rd52+-8];
	add.s64 	%rd18, %rd17, %rd16;
	ld.global.u32 	%r44, [%rd18];
	mad.lo.s32 	%r45, %r44, %r43, %r42;
	st.global.u32 	[%rd3], %r45;
	ld.global.u32 	%r46, [%rd52+-4];
	add.s64 	%rd19, %rd18, %rd16;
	ld.global.u32 	%r47, [%rd19];
	mad.lo.s32 	%r48, %r47, %r46, %r45;
	st.global.u32 	[%rd3], %r48;
	ld.global.u32 	%r49, [%rd52];
	add.s64 	%rd20, %rd19, %rd16;
	ld.global.u32 	%r50, [%rd20];
	mad.lo.s32 	%r51, %r50, %r49, %r48;
	st.global.u32 	[%rd3], %r51;
	ld.global.u32 	%r52, [%rd52+4];
	add.s64 	%rd21, %rd20, %rd16;
	ld.global.u32 	%r53, [%rd21];
	mad.lo.s32 	%r54, %r53, %r52, %r51;
	st.global.u32 	[%rd3], %r54;
	ld.global.u32 	%r55, [%rd52+8];
	add.s64 	%rd22, %rd21, %rd16;
	ld.global.u32 	%r56, [%rd22];
	mad.lo.s32 	%r57, %r56, %r55, %r54;
	st.global.u32 	[%rd3], %r57;
	ld.global.u32 	%r58, [%rd52+12];
	add.s64 	%rd23, %rd22, %rd16;
	ld.global.u32 	%r59, [%rd23];
	mad.lo.s32 	%r89, %r59, %r58, %r57;
	st.global.u32 	[%rd3], %r89;
	add.s32 	%r87, %r87, 8;
	add.s32 	%r86, %r86, %r8;
	add.s64 	%rd52, %rd52, 32;
	setp.ne.s32 	%p7, %r87, 0;
	@%p7 bra 	$L__BB0_3;
$L__BB0_4:
	setp.eq.s32 	%p8, %r5, 0;
	@%p8 bra 	$L__BB0_12;
	and.b32  	%r17, %r27, 3;
	setp.lt.u32 	%p9, %r5, 4;
	@%p9 bra 	$L__BB0_7;
	add.s32 	%r60, %r92, %r3;
	mul.wide.u32 	%rd24, %r60, 4;
	add.s64 	%rd25, %rd2, %rd24;
	ld.global.u32 	%r61, [%rd25];
	mad.lo.s32 	%r62, %r92, %r26, %r1;
	mul.wide.s32 	%rd26, %r62, 4;
	add.s64 	%rd27, %rd1, %rd26;
	ld.global.u32 	%r63, [%rd27];
	mad.lo.s32 	%r64, %r63, %r61, %r89;
	st.global.u32 	[%rd3], %r64;
	cvt.u64.u32 	%rd28, %r3;
	cvt.u64.u32 	%rd29, %r92;
	add.s64 	%rd30, %rd29, %rd28;
	shl.b64 	%rd31, %rd30, 2;
	add.s64 	%rd32, %rd2, %rd31;
	ld.global.u32 	%r65, [%rd32+4];
	mul.wide.s32 	%rd33, %r26, 4;
	add.s64 	%rd34, %rd27, %rd33;
	ld.global.u32 	%r66, [%rd34];
	mad.lo.s32 	%r67, %r66, %r65, %r64;
	st.global.u32 	[%rd3], %r67;
	ld.global.u32 	%r68, [%rd32+8];
	add.s64 	%rd35, %rd34, %rd33;
	ld.global.u32 	%r69, [%rd35];
	mad.lo.s32 	%r70, %r69, %r68, %r67;
	st.global.u32 	[%rd3], %r70;
	ld.global.u32 	%r71, [%rd32+12];
	add.s64 	%rd36, %rd35, %rd33;
	ld.global.u32 	%r72, [%rd36];
	mad.lo.s32 	%r89, %r72, %r71, %r70;
	st.global.u32 	[%rd3], %r89;
	add.s32 	%r92, %r92, 4;
$L__BB0_7:
	setp.eq.s32 	%p10, %r17, 0;
	@%p10 bra 	$L__BB0_12;
	setp.eq.s32 	%p11, %r17, 1;
	@%p11 bra 	$L__BB0_10;
	add.s32 	%r73, %r92, %r3;
	mul.wide.u32 	%rd37, %r73, 4;
	add.s64 	%rd38, %rd2, %rd37;
	ld.global.u32 	%r74, [%rd38];
	mad.lo.s32 	%r75, %r92, %r26, %r1;
	mul.wide.s32 	%rd39, %r75, 4;
	add.s64 	%rd40, %rd1, %rd39;
	ld.global.u32 	%r76, [%rd40];
	mad.lo.s32 	%r77, %r76, %r74, %r89;
	st.global.u32 	[%rd3], %r77;
	cvt.u64.u32 	%rd41, %r3;
	cvt.u64.u32 	%rd42, %r92;
	add.s64 	%rd43, %rd42, %rd41;
	shl.b64 	%rd44, %rd43, 2;
	add.s64 	%rd45, %rd2, %rd44;
	ld.global.u32 	%r78, [%rd45+4];
	mul.wide.s32 	%rd46, %r26, 4;
	add.s64 	%rd47, %rd40, %rd46;
	ld.global.u32 	%r79, [%rd47];
	mad.lo.s32 	%r89, %r79, %r78, %r77;
	st.global.u32 	[%rd3], %r89;
	add.s32 	%r92, %r92, 2;
$L__BB0_10:
	and.b32  	%r80, %r27, 1;
	setp.eq.b32 	%p12, %r80, 1;
	not.pred 	%p13, %p12;
	@%p13 bra 	$L__BB0_12;
	add.s32 	%r81, %r92, %r3;
	mul.wide.u32 	%rd48, %r81, 4;
	add.s64 	%rd49, %rd2, %rd48;
	ld.global.u32 	%r82, [%rd49];
	mad.lo.s32 	%r83, %r92, %r26, %r1;
	mul.wide.s32 	%rd50, %r83, 4;
	add.s64 	%rd51, %rd1, %rd50;
	ld.global.u32 	%r84, [%rd51];
	mad.lo.s32 	%r85, %r84, %r82, %r89;
	st.global.u32 	[%rd3], %r85;
$L__BB0_12:
	ret;

}


// ===== COMPILED SASS (sm_100) =====

	.target	sm_100

	.elftype	@"ET_EXEC"


//--------------------- .note.nv.tkinfo           --------------------------
	.section	.note.nv.tkinfo,"",@"SHT_NOTE"
	.sectionflags	@"SHF_NOTE_NV_TKINFO"
	.tkinfo
        /*0018*/ 	.word	0x00000002
        /*0030*/ 	.string	""
        /*0030*/ 	.string	"ptxas"
        /*0030*/ 	.string	"Cuda compilation tools, release 13.0, V13.0.88"
        /*0030*/ 	.string	"Build cuda_13.0.r13.0/compiler.36424714_0"
        /*0030*/ 	.string	"-arch sm_100 -m 64 "



//--------------------- .note.nv.cuinfo           --------------------------
	.section	.note.nv.cuinfo,"",@"SHT_NOTE"
	.sectionflags	@"SHF_NOTE_NV_CUINFO"
        /*0018*/ 	.short	0x0002
        /*001a*/ 	.short	0x0064
        /*001c*/ 	.short	0x0082
	.zero		2


//--------------------- .nv.info                  --------------------------
	.section	.nv.info,"",@"SHT_CUDA_INFO"
	.align	4


	//----- nvinfo : EIATTR_REGCOUNT
	.align		4
        /*0000*/ 	.byte	0x04, 0x2f
        /*0002*/ 	.short	(.L_1 - .L_0)
	.align		4
.L_0:
        /*0004*/ 	.word	index@(_Z4mmuliiiPKiS0_Pi)
        /*0008*/ 	.word	0x0000001c


	//----- nvinfo : EIATTR_FRAME_SIZE
	.align		4
.L_1:
        /*000c*/ 	.byte	0x04, 0x11
        /*000e*/ 	.short	(.L_3 - .L_2)
	.align		4
.L_2:
        /*0010*/ 	.word	index@(_Z4mmuliiiPKiS0_Pi)
        /*0014*/ 	.word	0x00000000


	//----- nvinfo : EIATTR_MIN_STACK_SIZE
	.align		4
.L_3:
        /*0018*/ 	.byte	0x04, 0x12
        /*001a*/ 	.short	(.L_5 - .L_4)
	.align		4
.L_4:
        /*001c*/ 	.word	index@(_Z4mmuliiiPKiS0_Pi)
        /*0020*/ 	.word	0x00000000
.L_5:


//--------------------- .nv.compat                --------------------------
	.section	.nv.compat,"",@"SHT_CUDA_COMPAT_INFO"
	.align	4
        /*0000*/ 	.byte	0x02, 0x09, 0x00, 0x00, 0x02, 0x02, 0x01, 0x00, 0x02, 0x05, 0x05, 0x00, 0x03, 0x07, 0x01, 0x01
        /*0010*/ 	.byte	0x02, 0x03, 0x00, 0x00, 0x02, 0x06, 0x01, 0x00, 0x04, 0x0b, 0x08, 0x00, 0x09, 0x00, 0x00, 0x00
        /*0020*/ 	.byte	0x00, 0x00, 0x00, 0x00


//--------------------- .nv.info._Z4mmuliiiPKiS0_Pi --------------------------
	.section	.nv.info._Z4mmuliiiPKiS0_Pi,"",@"SHT_CUDA_INFO"
	.sectionflags	@""
	.align	4


	//----- nvinfo : EIATTR_CUDA_API_VERSION
	.align		4
        /*0000*/ 	.byte	0x04, 0x37
        /*0002*/ 	.short	(.L_7 - .L_6)
.L_6:
        /*0004*/ 	.word	0x00000082


	//----- nvinfo : EIATTR_KPARAM_INFO
	.align		4
.L_7:
        /*0008*/ 	.byte	0x04, 0x17
        /*000a*/ 	.short	(.L_9 - .L_8)
.L_8:
        /*000c*/ 	.word	0x00000000
        /*0010*/ 	.short	0x0005
        /*0012*/ 	.short	0x0020
        /*0014*/ 	.byte	0x00, 0xf5, 0x21, 0x00


	//----- nvinfo : EIATTR_KPARAM_INFO
	.align		4
.L_9:
        /*0018*/ 	.byte	0x04, 0x17
        /*001a*/ 	.short	(.L_11 - .L_10)
.L_10:
        /*001c*/ 	.word	0x00000000
        /*0020*/ 	.short	0x0004
        /*0022*/ 	.short	0x0018
        /*0024*/ 	.byte	0x00, 0xf5, 0x21, 0x00


	//----- nvinfo : EIATTR_KPARAM_INFO
	.align		4
.L_11:
        /*0028*/ 	.byte	0x04, 0x17
        /*002a*/ 	.short	(.L_13 - .L_12)
.L_12:
        /*002c*/ 	.word	0x00000000
        /*0030*/ 	.short	0x0003
        /*0032*/ 	.short	0x0010
        /*0034*/ 	.byte	0x00, 0xf5, 0x21, 0x00


	//----- nvinfo : EIATTR_KPARAM_INFO
	.align		4
.L_13:
        /*0038*/ 	.byte	0x04, 0x17
        /*003a*/ 	.short	(.L_15 - .L_14)
.L_14:
        /*003c*/ 	.word	0x00000000
        /*0040*/ 	.short	0x0002
        /*0042*/ 	.short	0x0008
        /*0044*/ 	.byte	0x00, 0xf0, 0x11, 0x00


	//----- nvinfo : EIATTR_KPARAM_INFO
	.align		4
.L_15:
        /*0048*/ 	.byte	0x04, 0x17
        /*004a*/ 	.short	(.L_17 - .L_16)
.L_16:
        /*004c*/ 	.word	0x00000000
        /*0050*/ 	.short	0x0001
        /*0052*/ 	.short	0x0004
        /*0054*/ 	.byte	0x00, 0xf0, 0x11, 0x00


	//----- nvinfo : EIATTR_KPARAM_INFO
	.align		4
.L_17:
        /*0058*/ 	.byte	0x04, 0x17
        /*005a*/ 	.short	(.L_19 - .L_18)
.L_18:
        /*005c*/ 	.word	0x00000000
        /*0060*/ 	.short	0x0000
        /*0062*/ 	.short	0x0000
        /*0064*/ 	.byte	0x00, 0xf0, 0x11, 0x00


	//----- nvinfo : EIATTR_SPARSE_MMA_MASK
	.align		4
.L_19:
        /*0068*/ 	.byte	0x03, 0x50
        /*006a*/ 	.short	0x0000


	//----- nvinfo : EIATTR_MAXREG_COUNT
	.align		4
        /*006c*/ 	.byte	0x03, 0x1b
        /*006e*/ 	.short	0x00ff


	//----- nvinfo : EIATTR_MERCURY_ISA_VERSION
	.align		4
        /*0070*/ 	.byte	0x03, 0x5f
        /*0072*/ 	.short	0x0101


	//----- nvinfo : EIATTR_VRC_CTA_INIT_COUNT
	.align		4
        /*0074*/ 	.byte	0x02, 0x4a
	.zero		1
	.zero		1


	//----- nvinfo : EIATTR_EXIT_INSTR_OFFSETS
	.align		4
        /*0078*/ 	.byte	0x04, 0x1c
        /*007a*/ 	.short	(.L_21 - .L_20)


	//   ....[0]....
.L_20:
        /*007c*/ 	.word	0x000000e0


	//   ....[1]....
        /*0080*/ 	.word	0x00000500


	//   ....[2]....
        /*0084*/ 	.word	0x00000740


	//   ....[3]....
        /*0088*/ 	.word	0x000008e0


	//   ....[4]....
        /*008c*/ 	.word	0x00000990


	//----- nvinfo : EIATTR_CBANK_PARAM_SIZE
	.align		4
.L_21:
        /*0090*/ 	.byte	0x03, 0x19
        /*0092*/ 	.short	0x0028


	//----- nvinfo : EIATTR_PARAM_CBANK
	.align		4
        /*0094*/ 	.byte	0x04, 0x0a
        /*0096*/ 	.short	(.L_23 - .L_22)
	.align		4
.L_22:
        /*0098*/ 	.word	index@(.nv.constant0._Z4mmuliiiPKiS0_Pi)
        /*009c*/ 	.short	0x0380
        /*009e*/ 	.short	0x0028


	//----- nvinfo : EIATTR_SW_WAR
	.align		4
.L_23:
        /*00a0*/ 	.byte	0x04, 0x36
        /*00a2*/ 	.short	(.L_25 - .L_24)
.L_24:
        /*00a4*/ 	.word	0x00000008
.L_25:


//--------------------- .nv.callgraph             --------------------------
	.section	.nv.callgraph,"",@"SHT_CUDA_CALLGRAPH"
	.align	4
	.sectionentsize	8
	.align		4
        /*0000*/ 	.word	0x00000000
	.align		4
        /*0004*/ 	.word	0xffffffff
	.align		4
        /*0008*/ 	.word	0x00000000
	.align		4
        /*000c*/ 	.word	0xfffffffe
	.align		4
        /*0010*/ 	.word	0x00000000
	.align		4
        /*0014*/ 	.word	0xfffffffd
	.align		4
        /*0018*/ 	.word	0x00000000
	.align		4
        /*001c*/ 	.word	0xfffffffc


//--------------------- .text._Z4mmuliiiPKiS0_Pi  --------------------------
	.section	.text._Z4mmuliiiPKiS0_Pi,"ax",@progbits
	.align	128
        .global         _Z4mmuliiiPKiS0_Pi
        .type           _Z4mmuliiiPKiS0_Pi,@function
        .size           _Z4mmuliiiPKiS0_Pi,(.L_x_5 - _Z4mmuliiiPKiS0_Pi)
        .other          _Z4mmuliiiPKiS0_Pi,@"STO_CUDA_ENTRY STV_DEFAULT"
_Z4mmuliiiPKiS0_Pi:
.text._Z4mmuliiiPKiS0_Pi:
[----:B------:R-:W-:Y:S01]  /*0000*/  LDC R1, c[0x0][0x37c] ;  /* 0x0000df00ff017b82 */ /* 0x000fe20000000800 */
[----:B------:R-:W0:Y:S07]  /*0010*/  S2R R5, SR_TID.X ;  /* 0x0000000000057919 */ /* 0x000e2e0000002100 */
[----:B------:R-:W0:Y:S01]  /*0020*/  S2UR UR4, SR_CTAID.X ;  /* 0x00000000000479c3 */ /* 0x000e220000002500 */
[----:B------:R-:W1:Y:S07]  /*0030*/  S2R R4, SR_TID.Y ;  /* 0x0000000000047919 */ /* 0x000e6e0000002200 */
[----:B------:R-:W0:Y:S08]  /*0040*/  LDC R8, c[0x0][0x360] ;  /* 0x0000d800ff087b82 */ /* 0x000e300000000800 */
[----:B------:R-:W1:Y:S08]  /*0050*/  S2UR UR5, SR_CTAID.Y ;  /* 0x00000000000579c3 */ /* 0x000e700000002600 */
[----:B------:R-:W1:Y:S08]  /*0060*/  LDC R7, c[0x0][0x364] ;  /* 0x0000d900ff077b82 */ /* 0x000e700000000800 */
[----:B------:R-:W2:Y:S01]  /*0070*/  LDC.64 R2, c[0x0][0x380] ;  /* 0x0000e000ff027b82 */ /* 0x000ea20000000a00 */
[----:B0-----:R-:W-:-:S07]  /*0080*/  IMAD R8, R8, UR4, R5 ;  /* 0x0000000408087c24 */ /* 0x001fce000f8e0205 */
[----:B------:R-:W0:Y:S01]  /*0090*/  LDC R0, c[0x0][0x388] ;  /* 0x0000e200ff007b82 */ /* 0x000e220000000800 */
[----:B-1----:R-:W-:Y:S01]  /*00a0*/  IMAD R7, R7, UR5, R4 ;  /* 0x0000000507077c24 */ /* 0x002fe2000f8e0204 */
[----:B--2---:R-:W-:-:S04]  /*00b0*/  ISETP.GE.AND P0, PT, R8, R3, PT ;  /* 0x000000030800720c */ /* 0x004fc80003f06270 */
[----:B------:R-:W-:-:S04]  /*00c0*/  ISETP.GE.OR P0, PT, R7, R2, P0 ;  /* 0x000000020700720c */ /* 0x000fc80000706670 */
[----:B0-----:R-:W-:-:S13]  /*00d0*/  ISETP.LT.OR P0, PT, R0, 0x1, P0 ;  /* 0x000000010000780c */ /* 0x001fda0000701670 */
[----:B------:R-:W-:Y:S05]  /*00e0*/  @P0 EXIT ;  /* 0x000000000000094d */ /* 0x000fea0003800000 */
[----:B------:R-:W0:Y:S01]  /*00f0*/  LDC.64 R4, c[0x0][0x3a0] ;  /* 0x0000e800ff047b82 */ /* 0x000e220000000a00 */
[----:B------:R-:W1:Y:S01]  /*0100*/  LDCU.64 UR4, c[0x0][0x358] ;  /* 0x00006b00ff0477ac */ /* 0x000e620008000a00 */
[C---:B------:R-:W-:Y:S01]  /*0110*/  ISETP.GE.U32.AND P1, PT, R0.reuse, 0x8, PT ;  /* 0x000000080000780c */ /* 0x040fe20003f26070 */
[C---:B------:R-:W-:Y:S01]  /*0120*/  IMAD R9, R7.reuse, R3, R8 ;  /* 0x0000000307097224 */ /* 0x040fe200078e0208 */
[----:B------:R-:W-:Y:S01]  /*0130*/  LOP3.LUT R13, R0, 0x7, RZ, 0xc0, !PT ;  /* 0x00000007000d7812 */ /* 0x000fe200078ec0ff */
[----:B------:R-:W-:-:S03]  /*0140*/  IMAD R2, R7, R0, RZ ;  /* 0x0000000007027224 */ /* 0x000fc600078e02ff */
[----:B------:R-:W-:Y:S01]  /*0150*/  ISETP.NE.AND P0, PT, R13, RZ, PT ;  /* 0x000000ff0d00720c */ /* 0x000fe20003f05270 */
[----:B0-----:R-:W-:-:S04]  /*0160*/  IMAD.WIDE R4, R9, 0x4, R4 ;  /* 0x0000000409047825 */ /* 0x001fc800078e0204 */
[----:B------:R-:W-:Y:S01]  /*0170*/  HFMA2 R9, -RZ, RZ, 0, 0 ;  /* 0x00000000ff097431 */ /* 0x000fe200000001ff */
[----:B-1----:R0:W5:Y:S01]  /*0180*/  LDG.E R11, desc[UR4][R4.64] ;  /* 0x00000004040b7981 */ /* 0x002162000c1e1900 */
[----:B------:R-:W-:Y:S06]  /*0190*/  @!P1 BRA `(.L_x_0) ;  /* 0x0000000000d89947 */ /* 0x000fec0003800000 */
[----:B------:R-:W1:Y:S01]  /*01a0*/  LDC.64 R6, c[0x0][0x390] ;  /* 0x0000e400ff067b82 */ /* 0x000e620000000a00 */
[----:B------:R-:W-:Y:S02]  /*01b0*/  LOP3.LUT R9, R0, 0x7ffffff8, RZ, 0xc0, !PT ;  /* 0x7ffffff800097812 */ /* 0x000fe400078ec0ff */
[----:B------:R-:W-:Y:S02]  /*01c0*/  MOV R12, R8 ;  /* 0x00000008000c7202 */ /* 0x000fe40000000f00 */
[----:B------:R-:W-:Y:S01]  /*01d0*/  IADD3 R10, PT, PT, -R9, RZ, RZ ;  /* 0x000000ff090a7210 */ /* 0x000fe20007ffe1ff */
[----:B-1----:R-:W-:-:S03]  /*01e0*/  IMAD.WIDE.U32 R6, R2, 0x4, R6 ;  /* 0x0000000402067825 */ /* 0x002fc600078e0006 */
[----:B------:R-:W-:-:S04]  /*01f0*/  IADD3 R6, P1, PT, R6, 0x10, RZ ;  /* 0x0000001006067810 */ /* 0x000fc80007f3e0ff */
[----:B------:R-:W-:-:S09]  /*0200*/  IADD3.X R7, PT, PT, RZ, R7, RZ, P1, !PT ;  /* 0x00000007ff077210 */ /* 0x000fd20000ffe4ff */
.L_x_1:
[----:B------:R-:W1:Y:S01]  /*0210*/  LDC.64 R14, c[0x0][0x398] ;  /* 0x0000e600ff0e7b82 */ /* 0x000e620000000a00 */
[----:B--2---:R-:W2:Y:S01]  /*0220*/  LDG.E R16, desc[UR4][R6.64+-0x10] ;  /* 0xfffff00406107981 */ /* 0x004ea2000c1e1900 */
[----:B-1----:R-:W-:-:S05]  /*0230*/  IMAD.WIDE R14, R12, 0x4, R14 ;  /* 0x000000040c0e7825 */ /* 0x002fca00078e020e */
[----:B------:R-:W2:Y:S02]  /*0240*/  LDG.E R17, desc[UR4][R14.64] ;  /* 0x000000040e117981 */ /* 0x000ea4000c1e1900 */
[----:B--2--5:R-:W-:Y:S02]  /*0250*/  IMAD R11, R16, R17, R11 ;  /* 0x00000011100b7224 */ /* 0x024fe400078e020b */
[----:B------:R-:W-:-:S03]  /*0260*/  IMAD.WIDE R16, R3, 0x4, R14 ;  /* 0x0000000403107825 */ /* 0x000fc600078e020e */
[----:B------:R1:W-:Y:S04]  /*0270*/  STG.E desc[UR4][R4.64], R11 ;  /* 0x0000000b04007986 */ /* 0x0003e8000c101904 */
[----:B------:R-:W2:Y:S04]  /*0280*/  LDG.E R18, desc[UR4][R6.64+-0xc] ;  /* 0xfffff40406127981 */ /* 0x000ea8000c1e1900 */
[----:B------:R-:W2:Y:S02]  /*0290*/  LDG.E R19, desc[UR4][R16.64] ;  /* 0x0000000410137981 */ /* 0x000ea4000c1e1900 */
[----:B--2---:R-:W-:-:S02]  /*02a0*/  IMAD R21, R18, R19, R11 ;  /* 0x0000001312157224 */ /* 0x004fc400078e020b */
[----:B------:R-:W-:-:S03]  /*02b0*/  IMAD.WIDE R18, R3, 0x4, R16 ;  /* 0x0000000403127825 */ /* 0x000fc600078e0210 */
[----:B------:R2:W-:Y:S04]  /*02c0*/  STG.E desc[UR4][R4.64], R21 ;  /* 0x0000001504007986 */ /* 0x0005e8000c101904 */
[----:B------:R-:W3:Y:S04]  /*02d0*/  LDG.E R20, desc[UR4][R6.64+-0x8] ;  /* 0xfffff80406147981 */ /* 0x000ee8000c1e1900 */
[----:B------:R-:W3:Y:S01]  /*02e0*/  LDG.E R22, desc[UR4][R18.64] ;  /* 0x0000000412167981 */ /* 0x000ee2000c1e1900 */
[----:B------:R-:W-:-:S04]  /*02f0*/  IMAD.WIDE R14, R3, 0x4, R18 ;  /* 0x00000004030e7825 */ /* 0x000fc800078e0212 */
[----:B---3--:R-:W-:-:S05]  /*0300*/  IMAD R23, R20, R22, R21 ;  /* 0x0000001614177224 */ /* 0x008fca00078e0215 */
[----:B------:R3:W-:Y:S04]  /*0310*/  STG.E desc[UR4][R4.64], R23 ;  /* 0x0000001704007986 */ /* 0x0007e8000c101904 */
[----:B------:R-:W4:Y:S04]  /*0320*/  LDG.E R20, desc[UR4][R6.64+-0x4] ;  /* 0xfffffc0406147981 */ /* 0x000f28000c1e1900 */
[----:B-1----:R-:W4:Y:S01]  /*0330*/  LDG.E R11, desc[UR4][R14.64] ;  /* 0x000000040e0b7981 */ /* 0x002f22000c1e1900 */
[----:B------:R-:W-:-:S04]  /*0340*/  IMAD.WIDE R16, R3, 0x4, R14 ;  /* 0x0000000403107825 */ /* 0x000fc800078e020e */
[----:B----4-:R-:W-:-:S05]  /*0350*/  IMAD R11, R20, R11, R23 ;  /* 0x0000000b140b7224 */ /* 0x010fca00078e0217 */
[----:B------:R1:W-:Y:S04]  /*0360*/  STG.E desc[UR4][R4.64], R11 ;  /* 0x0000000b04007986 */ /* 0x0003e8000c101904 */
[----:B------:R-:W4:Y:S04]  /*0370*/  LDG.E R20, desc[UR4][R6.64] ;  /* 0x0000000406147981 */ /* 0x000f28000c1e1900 */
[----:B--2---:R-:W4:Y:S01]  /*0380*/  LDG.E R21, desc[UR4][R16.64] ;  /* 0x0000000410157981 */ /* 0x004f22000c1e1900 */
[----:B------:R-:W-:-:S04]  /*0390*/  IMAD.WIDE R18, R3, 0x4, R16 ;  /* 0x0000000403127825 */ /* 0x000fc800078e0210 */
[----:B----4-:R-:W-:-:S05]  /*03a0*/  IMAD R21, R20, R21, R11 ;  /* 0x0000001514157224 */ /* 0x010fca00078e020b */
[----:B------:R2:W-:Y:S04]  /*03b0*/  STG.E desc[UR4][R4.64], R21 ;  /* 0x0000001504007986 */ /* 0x0005e8000c101904 */
[----:B------:R-:W3:Y:S04]  /*03c0*/  LDG.E R20, desc[UR4][R6.64+0x4] ;  /* 0x0000040406147981 */ /* 0x000ee8000c1e1900 */
[----:B------:R-:W3:Y:S01]  /*03d0*/  LDG.E R22, desc[UR4][R18.64] ;  /* 0x0000000412167981 */ /* 0x000ee2000c1e1900 */
[----:B------:R-:W-:-:S04]  /*03e0*/  IMAD.WIDE R14, R3, 0x4, R18 ;  /* 0x00000004030e7825 */ /* 0x000fc800078e0212 */
[----:B---3--:R-:W-:-:S05]  /*03f0*/  IMAD R23, R20, R22, R21 ;  /* 0x0000001614177224 */ /* 0x008fca00078e0215 */
[----:B------:R2:W-:Y:S04]  /*0400*/  STG.E desc[UR4][R4.64], R23 ;  /* 0x0000001704007986 */ /* 0x0005e8000c101904 */
[----:B------:R-:W3:Y:S04]  /*0410*/  LDG.E R20, desc[UR4][R6.64+0x8] ;  /* 0x0000080406147981 */ /* 0x000ee8000c1e1900 */
[----:B-1----:R-:W3:Y:S01]  /*0420*/  LDG.E R11, desc[UR4][R14.64] ;  /* 0x000000040e0b7981 */ /* 0x002ee2000c1e1900 */
[----:B------:R-:W-:Y:S01]  /*0430*/  IMAD.WIDE R16, R3, 0x4, R14 ;  /* 0x0000000403107825 */ /* 0x000fe200078e020e */
[----:B------:R-:W-:-:S03]  /*0440*/  IADD3 R10, PT, PT, R10, 0x8, RZ ;  /* 0x000000080a0a7810 */ /* 0x000fc60007ffe0ff */
[----:B---3--:R-:W-:-:S05]  /*0450*/  IMAD R25, R20, R11, R23 ;  /* 0x0000000b14197224 */ /* 0x008fca00078e0217 */
[----:B------:R2:W-:Y:S04]  /*0460*/  STG.E desc[UR4][R4.64], R25 ;  /* 0x0000001904007986 */ /* 0x0005e8000c101904 */
[----:B------:R-:W3:Y:S04]  /*0470*/  LDG.E R16, desc[UR4][R16.64] ;  /* 0x0000000410107981 */ /* 0x000ee8000c1e1900 */
[----:B------:R1:W3:Y:S01]  /*0480*/  LDG.E R20, desc[UR4][R6.64+0xc] ;  /* 0x00000c0406147981 */ /* 0x0002e2000c1e1900 */
[----:B------:R-:W-:Y:S02]  /*0490*/  ISETP.NE.AND P1, PT, R10, RZ, PT ;  /* 0x000000ff0a00720c */ /* 0x000fe40003f25270 */
[----:B------:R-:W-:-:S02]  /*04a0*/  LEA R12, R3, R12, 0x3 ;  /* 0x0000000c030c7211 */ /* 0x000fc400078e18ff */
[----:B-1----:R-:W-:-:S04]  /*04b0*/  IADD3 R6, P2, PT, R6, 0x20, RZ ;  /* 0x0000002006067810 */ /* 0x002fc80007f5e0ff */
[----:B------:R-:W-:Y:S01]  /*04c0*/  IADD3.X R7, PT, PT, RZ, R7, RZ, P2, !PT ;  /* 0x00000007ff077210 */ /* 0x000fe200017fe4ff */
[----:B---3--:R-:W-:-:S05]  /*04d0*/  IMAD R11, R20, R16, R25 ;  /* 0x00000010140b7224 */ /* 0x008fca00078e0219 */
[----:B------:R2:W-:Y:S01]  /*04e0*/  STG.E desc[UR4][R4.64], R11 ;  /* 0x0000000b04007986 */ /* 0x0005e2000c101904 */
[----:B------:R-:W-:Y:S05]  /*04f0*/  @P1 BRA `(.L_x_1) ;  /* 0xfffffffc00441947 */ /* 0x000fea000383ffff */
.L_x_0:
[----:B------:R-:W-:Y:S05]  /*0500*/  @!P0 EXIT ;  /* 0x000000000000894d */ /* 0x000fea0003800000 */
[----:B------:R-:W-:Y:S02]  /*0510*/  ISETP.GE.U32.AND P1, PT, R13, 0x4, PT ;  /* 0x000000040d00780c */ /* 0x000fe40003f26070 */
[----:B------:R-:W-:-:S04]  /*0520*/  LOP3.LUT R16, R0, 0x3, RZ, 0xc0, !PT ;  /* 0x0000000300107812 */ /* 0x000fc800078ec0ff */
[----:B------:R-:W-:-:S07]  /*0530*/  ISETP.NE.AND P0, PT, R16, RZ, PT ;  /* 0x000000ff1000720c */ /* 0x000fce0003f05270 */
[----:B------:R-:W-:Y:S06]  /*0540*/  @!P1 BRA `(.L_x_2) ;  /* 0x00000000007c9947 */ /* 0x000fec0003800000 */
[----:B------:R-:W1:Y:S01]  /*0550*/  LDC.64 R14, c[0x0][0x390] ;  /* 0x0000e400ff0e7b82 */ /* 0x000e620000000a00 */
[----:B------:R-:W-:Y:S01]  /*0560*/  IADD3 R7, PT, PT, R2, R9, RZ ;  /* 0x0000000902077210 */ /* 0x000fe20007ffe0ff */
[----:B------:R-:W-:Y:S01]  /*0570*/  IMAD R17, R9, R3, R8 ;  /* 0x0000000309117224 */ /* 0x000fe200078e0208 */
[----:B------:R-:W3:Y:S05]  /*0580*/  LDCU.64 UR6, c[0x0][0x390] ;  /* 0x00007200ff0677ac */ /* 0x000eea0008000a00 */
[----:B------:R-:W4:Y:S01]  /*0590*/  LDC.64 R12, c[0x0][0x398] ;  /* 0x0000e600ff0c7b82 */ /* 0x000f220000000a00 */
[----:B-1----:R-:W-:-:S06]  /*05a0*/  IMAD.WIDE.U32 R14, R7, 0x4, R14 ;  /* 0x00000004070e7825 */ /* 0x002fcc00078e000e */
[----:B------:R-:W2:Y:S01]  /*05b0*/  LDG.E R14, desc[UR4][R14.64] ;  /* 0x000000040e0e7981 */ /* 0x000ea2000c1e1900 */
[----:B----4-:R-:W-:-:S05]  /*05c0*/  IMAD.WIDE R12, R17, 0x4, R12 ;  /* 0x00000004110c7825 */ /* 0x010fca00078e020c */
[----:B------:R-:W2:Y:S01]  /*05d0*/  LDG.E R10, desc[UR4][R12.64] ;  /* 0x000000040c0a7981 */ /* 0x000ea2000c1e1900 */
[----:B------:R-:W-:-:S04]  /*05e0*/  IADD3 R7, P1, PT, R2, R9, RZ ;  /* 0x0000000902077210 */ /* 0x000fc80007f3e0ff */
[----:B------:R-:W-:Y:S02]  /*05f0*/  IADD3.X R18, PT, PT, RZ, RZ, RZ, P1, !PT ;  /* 0x000000ffff127210 */ /* 0x000fe40000ffe4ff */
[----:B---3--:R-:W-:-:S04]  /*0600*/  LEA R6, P1, R7, UR6, 0x2 ;  /* 0x0000000607067c11 */ /* 0x008fc8000f8210ff */
[----:B------:R-:W-:Y:S01]  /*0610*/  LEA.HI.X R7, R7, UR7, R18, 0x2, P1 ;  /* 0x0000000707077c11 */ /* 0x000fe200088f1412 */
[----:B--2--5:R-:W-:Y:S02]  /*0620*/  IMAD R17, R14, R10, R11 ;  /* 0x0000000a0e117224 */ /* 0x024fe400078e020b */
[----:B------:R-:W-:-:S03]  /*0630*/  IMAD.WIDE R10, R3, 0x4, R12 ;  /* 0x00000004030a7825 */ /* 0x000fc600078e020c */
[----:B------:R1:W-:Y:S04]  /*0640*/  STG.E desc[UR4][R4.64], R17 ;  /* 0x0000001104007986 */ /* 0x0003e8000c101904 */
[----:B------:R-:W2:Y:S04]  /*0650*/  LDG.E R18, desc[UR4][R10.64] ;  /* 0x000000040a127981 */ /* 0x000ea8000c1e1900 */
[----:B------:R-:W2:Y:S01]  /*0660*/  LDG.E R14, desc[UR4][R6.64+0x4] ;  /* 0x00000404060e7981 */ /* 0x000ea2000c1e1900 */
[----:B------:R-:W-:-:S04]  /*0670*/  IMAD.WIDE R12, R3, 0x4, R10 ;  /* 0x00000004030c7825 */ /* 0x000fc800078e020a */
[----:B--2---:R-:W-:-:S05]  /*0680*/  IMAD R19, R14, R18, R17 ;  /* 0x000000120e137224 */ /* 0x004fca00078e0211 */
[----:B------:R1:W-:Y:S04]  /*0690*/  STG.E desc[UR4][R4.64], R19 ;  /* 0x0000001304007986 */ /* 0x0003e8000c101904 */
[----:B------:R-:W2:Y:S04]  /*06a0*/  LDG.E R14, desc[UR4][R6.64+0x8] ;  /* 0x00000804060e7981 */ /* 0x000ea8000c1e1900 */
[----:B------:R-:W2:Y:S02]  /*06b0*/  LDG.E R15, desc[UR4][R12.64] ;  /* 0x000000040c0f7981 */ /* 0x000ea4000c1e1900 */
[----:B--2---:R-:W-:-:S02]  /*06c0*/  IMAD R21, R14, R15, R19 ;  /* 0x0000000f0e157224 */ /* 0x004fc400078e0213 */
[----:B------:R-:W-:-:S03]  /*06d0*/  IMAD.WIDE R14, R3, 0x4, R12 ;  /* 0x00000004030e7825 */ /* 0x000fc600078e020c */
[----:B------:R1:W-:Y:S04]  /*06e0*/  STG.E desc[UR4][R4.64], R21 ;  /* 0x0000001504007986 */ /* 0x0003e8000c101904 */
[----:B------:R-:W2:Y:S04]  /*06f0*/  LDG.E R18, desc[UR4][R6.64+0xc] ;  /* 0x00000c0406127981 */ /* 0x000ea8000c1e1900 */
[----:B------:R-:W2:Y:S01]  /*0700*/  LDG.E R14, desc[UR4][R14.64] ;  /* 0x000000040e0e7981 */ /* 0x000ea2000c1e1900 */
[----:B------:R-:W-:Y:S01]  /*0710*/  IADD3 R9, PT, PT, R9, 0x4, RZ ;  /* 0x0000000409097810 */ /* 0x000fe20007ffe0ff */
[----:B--2---:R-:W-:-:S05]  /*0720*/  IMAD R11, R18, R14, R21 ;  /* 0x0000000e120b7224 */ /* 0x004fca00078e0215 */
[----:B------:R1:W-:Y:S02]  /*0730*/  STG.E desc[UR4][R4.64], R11 ;  /* 0x0000000b04007986 */ /* 0x0003e4000c101904 */
.L_x_2:
[----:B------:R-:W-:Y:S05]  /*0740*/  @!P0 EXIT ;  /* 0x000000000000894d */ /* 0x000fea0003800000 */
[----:B------:R-:W-:Y:S02]  /*0750*/  ISETP.NE.AND P1, PT, R16, 0x1, PT ;  /* 0x000000011000780c */ /* 0x000fe40003f25270 */
[----:B------:R-:W-:-:S04]  /*0760*/  LOP3.LUT R0, R0, 0x1, RZ, 0xc0, !PT ;  /* 0x0000000100007812 */ /* 0x000fc800078ec0ff */
[----:B------:R-:W-:-:S07]  /*0770*/  ISETP.NE.U32.AND P0, PT, R0, 0x1, PT ;  /* 0x000000010000780c */ /* 0x000fce0003f05070 */
[----:B------:R-:W-:Y:S06]  /*0780*/  @!P1 BRA `(.L_x_3) ;  /* 0x0000000000549947 */ /* 0x000fec0003800000 */
[----:B------:R-:W3:Y:S01]  /*0790*/  LDC.64 R6, c[0x0][0x390] ;  /* 0x0000e400ff067b82 */ /* 0x000ee20000000a00 */
[----:B------:R-:W-:Y:S01]  /*07a0*/  IADD3 R13, PT, PT, R2, R9, RZ ;  /* 0x00000009020d7210 */ /* 0x000fe20007ffe0ff */
[----:B-1----:R-:W-:Y:S01]  /*07b0*/  IMAD R17, R9, R3, R8 ;  /* 0x0000000309117224 */ /* 0x002fe200078e0208 */
[----:B------:R-:W1:Y:S05]  /*07c0*/  LDCU.64 UR6, c[0x0][0x390] ;  /* 0x00007200ff0677ac */ /* 0x000e6a0008000a00 */
[----:B------:R-:W4:Y:S01]  /*07d0*/  LDC.64 R14, c[0x0][0x398] ;  /* 0x0000e600ff0e7b82 */ /* 0x000f220000000a00 */
[----:B---3--:R-:W-:-:S06]  /*07e0*/  IMAD.WIDE.U32 R12, R13, 0x4, R6 ;  /* 0x000000040d0c7825 */ /* 0x008fcc00078e0006 */
[----:B------:R-:W3:Y:S01]  /*07f0*/  LDG.E R12, desc[UR4][R12.64] ;  /* 0x000000040c0c7981 */ /* 0x000ee2000c1e1900 */
[----:B----4-:R-:W-:-:S05]  /*0800*/  IMAD.WIDE R14, R17, 0x4, R14 ;  /* 0x00000004110e7825 */ /* 0x010fca00078e020e */
[----:B------:R-:W3:Y:S01]  /*0810*/  LDG.E R0, desc[UR4][R14.64] ;  /* 0x000000040e007981 */ /* 0x000ee2000c1e1900 */
[----:B------:R-:W-:-:S04]  /*0820*/  IADD3 R7, P1, PT, R2, R9, RZ ;  /* 0x0000000902077210 */ /* 0x000fc80007f3e0ff */
[----:B------:R-:W-:Y:S02]  /*0830*/  IADD3.X R10, PT, PT, RZ, RZ, RZ, P1, !PT ;  /* 0x000000ffff0a7210 */ /* 0x000fe40000ffe4ff */
[----:B-1----:R-:W-:Y:S01]  /*0840*/  LEA R6, P1, R7, UR6, 0x2 ;  /* 0x0000000607067c11 */ /* 0x002fe2000f8210ff */
[----:B------:R-:W-:-:S03]  /*0850*/  IMAD.WIDE R16, R3, 0x4, R14 ;  /* 0x0000000403107825 */ /* 0x000fc600078e020e */
[----:B------:R-:W-:Y:S01]  /*0860*/  LEA.HI.X R7, R7, UR7, R10, 0x2, P1 ;  /* 0x0000000707077c11 */ /* 0x000fe200088f140a */
[----:B---3-5:R-:W-:-:S05]  /*0870*/  IMAD R19, R12, R0, R11 ;  /* 0x000000000c137224 */ /* 0x028fca00078e020b */
[----:B------:R3:W-:Y:S04]  /*0880*/  STG.E desc[UR4][R4.64], R19 ;  /* 0x0000001304007986 */ /* 0x0007e8000c101904 */
[----:B------:R-:W2:Y:S04]  /*0890*/  LDG.E R16, desc[UR4][R16.64] ;  /* 0x0000000410107981 */ /* 0x000ea8000c1e1900 */
[----:B------:R-:W2:Y:S01]  /*08a0*/  LDG.E R6, desc[UR4][R6.64+0x4] ;  /* 0x0000040406067981 */ /* 0x000ea2000c1e1900 */
[----:B------:R-:W-:Y:S01]  /*08b0*/  IADD3 R9, PT, PT, R9, 0x2, RZ ;  /* 0x0000000209097810 */ /* 0x000fe20007ffe0ff */
[----:B--2---:R-:W-:-:S05]  /*08c0*/  IMAD R11, R6, R16, R19 ;  /* 0x00000010060b7224 */ /* 0x004fca00078e0213 */
[----:B------:R3:W-:Y:S02]  /*08d0*/  STG.E desc[UR4][R4.64], R11 ;  /* 0x0000000b04007986 */ /* 0x0007e4000c101904 */
.L_x_3:
[----:B------:R-:W-:Y:S05]  /*08e0*/  @P0 EXIT ;  /* 0x000000000000094d */ /* 0x000fea0003800000 */
[----:B------:R-:W4:Y:S01]  /*08f0*/  LDC.64 R6, c[0x0][0x390] ;  /* 0x0000e400ff067b82 */ /* 0x000f220000000a00 */
[----:B------:R-:W-:Y:S01]  /*0900*/  IADD3 R15, PT, PT, R2, R9, RZ ;  /* 0x00000009020f7210 */ /* 0x000fe20007ffe0ff */
[----:B------:R-:W-:-:S06]  /*0910*/  IMAD R9, R9, R3, R8 ;  /* 0x0000000309097224 */ /* 0x000fcc00078e0208 */
[----:B------:R-:W0:Y:S01]  /*0920*/  LDC.64 R12, c[0x0][0x398] ;  /* 0x0000e600ff0c7b82 */ /* 0x000e220000000a00 */
[----:B----4-:R-:W-:-:S06]  /*0930*/  IMAD.WIDE.U32 R2, R15, 0x4, R6 ;  /* 0x000000040f027825 */ /* 0x010fcc00078e0006 */
[----:B------:R-:W1:Y:S01]  /*0940*/  LDG.E R2, desc[UR4][R2.64] ;  /* 0x0000000402027981 */ /* 0x000e62000c1e1900 */
[----:B0-----:R-:W-:-:S06]  /*0950*/  IMAD.WIDE R6, R9, 0x4, R12 ;  /* 0x0000000409067825 */ /* 0x001fcc00078e020c */
[----:B------:R-:W1:Y:S02]  /*0960*/  LDG.E R6, desc[UR4][R6.64] ;  /* 0x0000000406067981 */ /* 0x000e64000c1e1900 */
[----:B-123-5:R-:W-:-:S05]  /*0970*/  IMAD R11, R2, R6, R11 ;  /* 0x00000006020b7224 */ /* 0x02efca00078e020b */
[----:B------:R-:W-:Y:S01]  /*0980*/  STG.E desc[UR4][R4.64], R11 ;  /* 0x0000000b04007986 */ /* 0x000fe2000c101904 */
[----:B------:R-:W-:Y:S05]  /*0990*/  EXIT ;  /* 0x000000000000794d */ /* 0x000fea0003800000 */
.L_x_4:
[----:B------:R-:W-:-:S00]  /*09a0*/  BRA `(.L_x_4) ;  /* 0xfffffffc00fc7947 */ /* 0x000fc0000383ffff */
[----:B------:R-:W-:-:S00]  /*09b0*/  NOP ;  /* 0x0000000000007918 */ /* 0x000fc00000000000 */
        /* <DEDUP_REMOVED lines=12> */
.L_x_5:


//--------------------- .nv.shared.reserved.0     --------------------------
	.section	.nv.shared.reserved.0,"aw",@nobits
	.weak		__nv_reservedSMEM_offset_0_alias
	.size		__nv_reservedSMEM_offset_0_alias, 0, 64
	.other		__nv_reservedSMEM_offset_0_alias,@"STO_CUDA_RESERVED_SHARED STV_DEFAULT"
__nv_reservedSMEM_offset_0_alias:
	.zero		0
	.zero		64


//--------------------- .nv.constant0._Z4mmuliiiPKiS0_Pi --------------------------
	.section	.nv.constant0._Z4mmuliiiPKiS0_Pi,"a",@progbits
	.sectionflags	@""
	.align	4
.nv.constant0._Z4mmuliiiPKiS0_Pi:
	.zero		936


//--------------------- SYMBOLS --------------------------

	.type		.nv.reservedSmem.offset0,@object
	.size		.nv.reservedSmem.offset0,0x4
